//
// Generated by NVIDIA NVVM Compiler
//
// Compiler Build ID: CL-36424714
// Cuda compilation tools, release 13.0, V13.0.88
// Based on NVVM 20.0.0
//

.version 9.0
.target sm_100
.address_size 64

	// .globl	_Z9radixSortPjiPi
// _ZZ9radixSortPjiPiE9histogram has been demoted

.visible .entry _Z9radixSortPjiPi(
	.param .u64 .ptr .align 1 _Z9radixSortPjiPi_param_0,
	.param .u32 _Z9radixSortPjiPi_param_1,
	.param .u64 .ptr .align 1 _Z9radixSortPjiPi_param_2
)
{
	.reg .pred 	%p<2>;
	.reg .b32 	%r<30>;
	.reg .b64 	%rd<7>;
	// demoted variable
	.shared .align 4 .b8 _ZZ9radixSortPjiPiE9histogram[40];
	ld.param.u64 	%rd1, [_Z9radixSortPjiPi_param_0];
	ld.param.u32 	%r2, [_Z9radixSortPjiPi_param_1];
	ld.param.u64 	%rd2, [_Z9radixSortPjiPi_param_2];
	mov.u32 	%r3, %tid.x;
	mov.u32 	%r4, %ctaid.x;
	mov.u32 	%r5, %ntid.x;
	mad.lo.s32 	%r1, %r4, %r5, %r3;
	setp.ge.s32 	%p1, %r1, %r2;
	@%p1 bra 	$L__BB0_2;
	cvta.to.global.u64 	%rd3, %rd1;
	mul.wide.s32 	%rd4, %r1, 4;
	add.s64 	%rd5, %rd3, %rd4;
	ld.global.u32 	%r6, [%rd5];
	div.u32 	%r7, %r6, %r2;
	shl.b32 	%r8, %r7, 2;
	mov.u32 	%r9, _ZZ9radixSortPjiPiE9histogram;
	add.s32 	%r10, %r9, %r8;
	atom.shared.add.u32 	%r11, [%r10], 1;
$L__BB0_2:
	bar.sync 	0;
	cvta.to.global.u64 	%rd6, %rd2;
	ld.shared.u32 	%r12, [_ZZ9radixSortPjiPiE9histogram+4];
	add.s32 	%r13, %r12, 1;
	st.shared.u32 	[_ZZ9radixSortPjiPiE9histogram+4], %r13;
	st.global.u32 	[%rd6+4], %r12;
	ld.shared.u32 	%r14, [_ZZ9radixSortPjiPiE9histogram+8];
	add.s32 	%r15, %r14, 1;
	st.shared.u32 	[_ZZ9radixSortPjiPiE9histogram+8], %r15;
	st.global.u32 	[%rd6+8], %r14;
	ld.shared.u32 	%r16, [_ZZ9radixSortPjiPiE9histogram+12];
	add.s32 	%r17, %r16, 1;
	st.shared.u32 	[_ZZ9radixSortPjiPiE9histogram+12], %r17;
	st.global.u32 	[%rd6+12], %r16;
	ld.shared.u32 	%r18, [_ZZ9radixSortPjiPiE9histogram+16];
	add.s32 	%r19, %r18, 1;
	st.shared.u32 	[_ZZ9radixSortPjiPiE9histogram+16], %r19;
	st.global.u32 	[%rd6+16], %r18;
	ld.shared.u32 	%r20, [_ZZ9radixSortPjiPiE9histogram+20];
	add.s32 	%r21, %r20, 1;
	st.shared.u32 	[_ZZ9radixSortPjiPiE9histogram+20], %r21;
	st.global.u32 	[%rd6+20], %r20;
	ld.shared.u32 	%r22, [_ZZ9radixSortPjiPiE9histogram+24];
	add.s32 	%r23, %r22, 1;
	st.shared.u32 	[_ZZ9radixSortPjiPiE9histogram+24], %r23;
	st.global.u32 	[%rd6+24], %r22;
	ld.shared.u32 	%r24, [_ZZ9radixSortPjiPiE9histogram+28];
	add.s32 	%r25, %r24, 1;
	st.shared.u32 	[_ZZ9radixSortPjiPiE9histogram+28], %r25;
	st.global.u32 	[%rd6+28], %r24;
	ld.shared.u32 	%r26, [_ZZ9radixSortPjiPiE9histogram+32];
	add.s32 	%r27, %r26, 1;
	st.shared.u32 	[_ZZ9radixSortPjiPiE9histogram+32], %r27;
	st.global.u32 	[%rd6+32], %r26;
	ld.shared.u32 	%r28, [_ZZ9radixSortPjiPiE9histogram+36];
	add.s32 	%r29, %r28, 1;
	st.shared.u32 	[_ZZ9radixSortPjiPiE9histogram+36], %r29;
	st.global.u32 	[%rd6+36], %r28;
	ret;

}


// ===== COMPILED SASS (sm_100) =====

	.target	sm_100

	.elftype	@"ET_EXEC"


//--------------------- .note.nv.tkinfo           --------------------------
	.section	.note.nv.tkinfo,"",@"SHT_NOTE"
	.sectionflags	@"SHF_NOTE_NV_TKINFO"
	.tkinfo
        /*0018*/ 	.word	0x00000002
        /*0030*/ 	.string	""
        /*0030*/ 	.string	"ptxas"
        /*0030*/ 	.string	"Cuda compilation tools, release 13.0, V13.0.88"
        /*0030*/ 	.string	"Build cuda_13.0.r13.0/compiler.36424714_0"
        /*0030*/ 	.string	"-arch sm_100 -m 64 "



//--------------------- .note.nv.cuinfo           --------------------------
	.section	.note.nv.cuinfo,"",@"SHT_NOTE"
	.sectionflags	@"SHF_NOTE_NV_CUINFO"
        /*0018*/ 	.short	0x0002
        /*001a*/ 	.short	0x0064
        /*001c*/ 	.short	0x0082
	.zero		2


//--------------------- .nv.info                  --------------------------
	.section	.nv.info,"",@"SHT_CUDA_INFO"
	.align	4


	//----- nvinfo : EIATTR_REGCOUNT
	.align		4
        /*0000*/ 	.byte	0x04, 0x2f
        /*0002*/ 	.short	(.L_1 - .L_0)
	.align		4
.L_0:
        /*0004*/ 	.word	index@(_Z9radixSortPjiPi)
        /*0008*/ 	.word	0x0000001a


	//----- nvinfo : EIATTR_FRAME_SIZE
	.align		4
.L_1:
        /*000c*/ 	.byte	0x04, 0x11
        /*000e*/ 	.short	(.L_3 - .L_2)
	.align		4
.L_2:
        /*0010*/ 	.word	index@(_Z9radixSortPjiPi)
        /*0014*/ 	.word	0x00000000


	//----- nvinfo : EIATTR_MIN_STACK_SIZE
	.align		4
.L_3:
        /*0018*/ 	.byte	0x04, 0x12
        /*001a*/ 	.short	(.L_5 - .L_4)
	.align		4
.L_4:
        /*001c*/ 	.word	index@(_Z9radixSortPjiPi)
        /*0020*/ 	.word	0x00000000
.L_5:


//--------------------- .nv.compat                --------------------------
	.section	.nv.compat,"",@"SHT_CUDA_COMPAT_INFO"
	.align	4
        /*0000*/ 	.byte	0x02, 0x09, 0x00, 0x00, 0x02, 0x02, 0x01, 0x00, 0x02, 0x05, 0x05, 0x00, 0x03, 0x07, 0x01, 0x01
        /*0010*/ 	.byte	0x02, 0x03, 0x00, 0x00, 0x02, 0x06, 0x01, 0x00, 0x04, 0x0b, 0x08, 0x00, 0x09, 0x00, 0x00, 0x00
        /*0020*/ 	.byte	0x00, 0x00, 0x00, 0x00


//--------------------- .nv.info._Z9radixSortPjiPi --------------------------
	.section	.nv.info._Z9radixSortPjiPi,"",@"SHT_CUDA_INFO"
	.sectionflags	@""
	.align	4


	//----- nvinfo : EIATTR_CUDA_API_VERSION
	.align		4
        /*0000*/ 	.byte	0x04, 0x37
        /*0002*/ 	.short	(.L_7 - .L_6)
.L_6:
        /*0004*/ 	.word	0x00000082


	//----- nvinfo : EIATTR_KPARAM_INFO
	.align		4
.L_7:
        /*0008*/ 	.byte	0x04, 0x17
        /*000a*/ 	.short	(.L_9 - .L_8)
.L_8:
        /*000c*/ 	.word	0x00000000
        /*0010*/ 	.short	0x0002
        /*0012*/ 	.short	0x0010
        /*0014*/ 	.byte	0x00, 0xf5, 0x21, 0x00


	//----- nvinfo : EIATTR_KPARAM_INFO
	.align		4
.L_9:
        /*0018*/ 	.byte	0x04, 0x17
        /*001a*/ 	.short	(.L_11 - .L_10)
.L_10:
        /*001c*/ 	.word	0x00000000
        /*0020*/ 	.short	0x0001
        /*0022*/ 	.short	0x0008
        /*0024*/ 	.byte	0x00, 0xf0, 0x11, 0x00


	//----- nvinfo : EIATTR_KPARAM_INFO
	.align		4
.L_11:
        /*0028*/ 	.byte	0x04, 0x17
        /*002a*/ 	.short	(.L_13 - .L_12)
.L_12:
        /*002c*/ 	.word	0x00000000
        /*0030*/ 	.short	0x0000
        /*0032*/ 	.short	0x0000
        /*0034*/ 	.byte	0x00, 0xf5, 0x21, 0x00


	//----- nvinfo : EIATTR_SPARSE_MMA_MASK
	.align		4
.L_13:
        /*0038*/ 	.byte	0x03, 0x50
        /*003a*/ 	.short	0x0000


	//----- nvinfo : EIATTR_MAXREG_COUNT
	.align		4
        /*003c*/ 	.byte	0x03, 0x1b
        /*003e*/ 	.short	0x00ff


	//----- nvinfo : EIATTR_NUM_BARRIERS
	.align		4
        /*0040*/ 	.byte	0x02, 0x4c
        /*0042*/ 	.byte	0x01
	.zero		1


	//----- nvinfo : EIATTR_MERCURY_ISA_VERSION
	.align		4
        /*0044*/ 	.byte	0x03, 0x5f
        /*0046*/ 	.short	0x0101


	//----- nvinfo : EIATTR_VRC_CTA_INIT_COUNT
	.align		4
        /*0048*/ 	.byte	0x02, 0x4a
	.zero		1
	.zero		1


	//----- nvinfo : EIATTR_EXIT_INSTR_OFFSETS
	.align		4
        /*004c*/ 	.byte	0x04, 0x1c
        /*004e*/ 	.short	(.L_15 - .L_14)


	//   ....[0]....
.L_14:
        /*0050*/ 	.word	0x000004e0


	//----- nvinfo : EIATTR_CRS_STACK_SIZE
	.align		4
.L_15:
        /*0054*/ 	.byte	0x04, 0x1e
        /*0056*/ 	.short	(.L_17 - .L_16)
.L_16:
        /*0058*/ 	.word	0x00000000


	//----- nvinfo : EIATTR_CBANK_PARAM_SIZE
	.align		4
.L_17:
        /*005c*/ 	.byte	0x03, 0x19
        /*005e*/ 	.short	0x0018


	//----- nvinfo : EIATTR_PARAM_CBANK
	.align		4
        /*0060*/ 	.byte	0x04, 0x0a
        /*0062*/ 	.short	(.L_19 - .L_18)
	.align		4
.L_18:
        /*0064*/ 	.word	index@(.nv.constant0._Z9radixSortPjiPi)
        /*0068*/ 	.short	0x0380
        /*006a*/ 	.short	0x0018


	//----- nvinfo : EIATTR_SW_WAR
	.align		4
.L_19:
        /*006c*/ 	.byte	0x04, 0x36
        /*006e*/ 	.short	(.L_21 - .L_20)
.L_20:
        /*0070*/ 	.word	0x00000008
.L_21:


//--------------------- .nv.callgraph             --------------------------
	.section	.nv.callgraph,"",@"SHT_CUDA_CALLGRAPH"
	.align	4
	.sectionentsize	8
	.align		4
        /*0000*/ 	.word	0x00000000
	.align		4
        /*0004*/ 	.word	0xffffffff
	.align		4
        /*0008*/ 	.word	0x00000000
	.align		4
        /*000c*/ 	.word	0xfffffffe
	.align		4
        /*0010*/ 	.word	0x00000000
	.align		4
        /*0014*/ 	.word	0xfffffffd
	.align		4
        /*0018*/ 	.word	0x00000000
	.align		4
        /*001c*/ 	.word	0xfffffffc


//--------------------- .text._Z9radixSortPjiPi   --------------------------
	.section	.text._Z9radixSortPjiPi,"ax",@progbits
	.align	128
        .global         _Z9radixSortPjiPi
        .type           _Z9radixSortPjiPi,@function
        .size           _Z9radixSortPjiPi,(.L_x_3 - _Z9radixSortPjiPi)
        .other          _Z9radixSortPjiPi,@"STO_CUDA_ENTRY STV_DEFAULT"
_Z9radixSortPjiPi:
.text._Z9radixSortPjiPi:
[----:B------:R-:W-:Y:S01]  /*0000*/  LDC R1, c[0x0][0x37c] ;  /* 0x0000df00ff017b82 */ /* 0x000fe20000000800 */
[----:B------:R-:W0:Y:S07]  /*0010*/  S2R R5, SR_TID.X ;  /* 0x0000000000057919 */ /* 0x000e2e0000002100 */
[----:B------:R-:W0:Y:S01]  /*0020*/  S2UR UR4, SR_CTAID.X ;  /* 0x00000000000479c3 */ /* 0x000e220000002500 */
[----:B------:R-:W1:Y:S01]  /*0030*/  LDCU UR8, c[0x0][0x388] ;  /* 0x00007100ff0877ac */ /* 0x000e620008000800 */
[----:B------:R-:W-:Y:S01]  /*0040*/  BSSY.RECONVERGENT B0, `(.L_x_0) ;  /* 0x0000020000007945 */ /* 0x000fe20003800200 */
[----:B------:R-:W2:Y:S05]  /*0050*/  LDCU.64 UR6, c[0x0][0x358] ;  /* 0x00006b00ff0677ac */ /* 0x000eaa0008000a00 */
[----:B------:R-:W0:Y:S02]  /*0060*/  LDC R0, c[0x0][0x360] ;  /* 0x0000d800ff007b82 */ /* 0x000e240000000800 */
[----:B0-----:R-:W-:-:S05]  /*0070*/  IMAD R5, R0, UR4, R5 ;  /* 0x0000000400057c24 */ /* 0x001fca000f8e0205 */
[----:B-1----:R-:W-:-:S13]  /*0080*/  ISETP.GE.AND P0, PT, R5, UR8, PT ;  /* 0x0000000805007c0c */ /* 0x002fda000bf06270 */
[----:B--2---:R-:W-:Y:S05]  /*0090*/  @P0 BRA `(.L_x_1) ;  /* 0x0000000000680947 */ /* 0x004fea0003800000 */
[----:B------:R-:W0:Y:S02]  /*00a0*/  LDC.64 R2, c[0x0][0x380] ;  /* 0x0000e000ff027b82 */ /* 0x000e240000000a00 */
[----:B0-----:R-:W-:-:S06]  /*00b0*/  IMAD.WIDE R2, R5, 0x4, R2 ;  /* 0x0000000405027825 */ /* 0x001fcc00078e0202 */
[----:B------:R-:W2:Y:S01]  /*00c0*/  LDG.E R2, desc[UR6][R2.64] ;  /* 0x0000000602027981 */ /* 0x000ea2000c1e1900 */
[----:B------:R-:W0:Y:S01]  /*00d0*/  I2F.U32.RP R0, UR8 ;  /* 0x0000000800007d06 */ /* 0x000e220008209000 */
[----:B------:R-:W1:Y:S01]  /*00e0*/  S2UR UR5, SR_CgaCtaId ;  /* 0x00000000000579c3 */ /* 0x000e620000008800 */
[----:B------:R-:W-:Y:S01]  /*00f0*/  ISETP.NE.U32.AND P2, PT, RZ, UR8, PT ;  /* 0x00000008ff007c0c */ /* 0x000fe2000bf45070 */
[----:B------:R-:W-:-:S05]  /*0100*/  UMOV UR4, 0x400 ;  /* 0x0000040000047882 */ /* 0x000fca0000000000 */
[----:B0-----:R-:W0:Y:S01]  /*0110*/  MUFU.RCP R0, R0 ;  /* 0x0000000000007308 */ /* 0x001e220000001000 */
[----:B-1----:R-:W-:Y:S01]  /*0120*/  ULEA UR4, UR5, UR4, 0x18 ;  /* 0x0000000405047291 */ /* 0x002fe2000f8ec0ff */
[----:B0-----:R-:W-:-:S06]  /*0130*/  VIADD R4, R0, 0xffffffe ;  /* 0x0ffffffe00047836 */ /* 0x001fcc0000000000 */
[----:B------:R0:W1:Y:S02]  /*0140*/  F2I.FTZ.U32.TRUNC.NTZ R5, R4 ;  /* 0x0000000400057305 */ /* 0x000064000021f000 */
[----:B0-----:R-:W-:Y:S02]  /*0150*/  HFMA2 R4, -RZ, RZ, 0, 0 ;  /* 0x00000000ff047431 */ /* 0x001fe400000001ff */
[----:B-1----:R-:W-:-:S04]  /*0160*/  IMAD.MOV R7, RZ, RZ, -R5 ;  /* 0x000000ffff077224 */ /* 0x002fc800078e0a05 */
[----:B------:R-:W-:-:S04]  /*0170*/  IMAD R7, R7, UR8, RZ ;  /* 0x0000000807077c24 */ /* 0x000fc8000f8e02ff */
[----:B------:R-:W-:-:S06]  /*0180*/  IMAD.HI.U32 R5, R5, R7, R4 ;  /* 0x0000000705057227 */ /* 0x000fcc00078e0004 */
[----:B--2---:R-:W-:-:S04]  /*0190*/  IMAD.HI.U32 R5, R5, R2, RZ ;  /* 0x0000000205057227 */ /* 0x004fc800078e00ff */
[----:B------:R-:W-:-:S04]  /*01a0*/  IMAD.MOV R3, RZ, RZ, -R5 ;  /* 0x000000ffff037224 */ /* 0x000fc800078e0a05 */
[----:B------:R-:W-:-:S05]  /*01b0*/  IMAD R2, R3, UR8, R2 ;  /* 0x0000000803027c24 */ /* 0x000fca000f8e0202 */
[----:B------:R-:W-:-:S13]  /*01c0*/  ISETP.GE.U32.AND P0, PT, R2, UR8, PT ;  /* 0x0000000802007c0c */ /* 0x000fda000bf06070 */
[----:B------:R-:W-:Y:S01]  /*01d0*/  @P0 IADD3 R2, PT, PT, R2, -UR8, RZ ;  /* 0x8000000802020c10 */ /* 0x000fe2000fffe0ff */
[----:B------:R-:W-:-:S03]  /*01e0*/  @P0 VIADD R5, R5, 0x1 ;  /* 0x0000000105050836 */ /* 0x000fc60000000000 */
[----:B------:R-:W-:-:S13]  /*01f0*/  ISETP.GE.U32.AND P1, PT, R2, UR8, PT ;  /* 0x0000000802007c0c */ /* 0x000fda000bf26070 */
[----:B------:R-:W-:Y:S02]  /*0200*/  @P1 IADD3 R5, PT, PT, R5, 0x1, RZ ;  /* 0x0000000105051810 */ /* 0x000fe40007ffe0ff */
[----:B------:R-:W-:-:S04]  /*0210*/  @!P2 LOP3.LUT R5, RZ, UR8, RZ, 0x33, !PT ;  /* 0x00000008ff05ac12 */ /* 0x000fc8000f8e33ff */
[----:B------:R-:W-:-:S05]  /*0220*/  LEA R5, R5, UR4, 0x2 ;  /* 0x0000000405057c11 */ /* 0x000fca000f8e10ff */
[----:B------:R0:W-:Y:S02]  /*0230*/  ATOMS.POPC.INC.32 RZ, [R5+URZ] ;  /* 0x0000000005ff7f8c */ /* 0x0001e4000d8000ff */
.L_x_1:
[----:B------:R-:W-:Y:S05]  /*0240*/  BSYNC.RECONVERGENT B0 ;  /* 0x0000000000007941 */ /* 0x000fea0003800200 */
.L_x_0:
[----:B------:R-:W1:Y:S08]  /*0250*/  S2UR UR5, SR_CgaCtaId ;  /* 0x00000000000579c3 */ /* 0x000e700000008800 */
[----:B------:R-:W-:Y:S06]  /*0260*/  BAR.SYNC.DEFER_BLOCKING 0x0 ;  /* 0x0000000000007b1d */ /* 0x000fec0000010000 */
[----:B------:R-:W-:-:S02]  /*0270*/  UMOV UR4, 0x400 ;  /* 0x0000040000047882 */ /* 0x000fc40000000000 */
[----:B------:R-:W2:Y:S01]  /*0280*/  LDC.64 R2, c[0x0][0x390] ;  /* 0x0000e400ff027b82 */ /* 0x000ea20000000a00 */
[----:B-1----:R-:W-:-:S09]  /*0290*/  ULEA UR4, UR5, UR4, 0x18 ;  /* 0x0000000405047291 */ /* 0x002fd2000f8ec0ff */
[----:B0-----:R-:W0:Y:S04]  /*02a0*/  LDS R5, [UR4+0x4] ;  /* 0x00000404ff057984 */ /* 0x001e280008000800 */
[----:B------:R-:W1:Y:S04]  /*02b0*/  LDS R13, [UR4+0x8] ;  /* 0x00000804ff0d7984 */ /* 0x000e680008000800 */
[----:B------:R-:W3:Y:S04]  /*02c0*/  LDS R15, [UR4+0xc] ;  /* 0x00000c04ff0f7984 */ /* 0x000ee80008000800 */
[----:B------:R-:W4:Y:S04]  /*02d0*/  LDS R7, [UR4+0x10] ;  /* 0x00001004ff077984 */ /* 0x000f280008000800 */
[----:B------:R-:W5:Y:S04]  /*02e0*/  LDS R17, [UR4+0x14] ;  /* 0x00001404ff117984 */ /* 0x000f680008000800 */
[----:B------:R-:W5:Y:S04]  /*02f0*/  LDS R19, [UR4+0x18] ;  /* 0x00001804ff137984 */ /* 0x000f680008000800 */
[----:B------:R-:W5:Y:S04]  /*0300*/  LDS R21, [UR4+0x1c] ;  /* 0x00001c04ff157984 */ /* 0x000f680008000800 */
[----:B------:R-:W5:Y:S04]  /*0310*/  LDS R11, [UR4+0x20] ;  /* 0x00002004ff0b7984 */ /* 0x000f680008000800 */
[----:B------:R-:W5:Y:S01]  /*0320*/  LDS R23, [UR4+0x24] ;  /* 0x00002404ff177984 */ /* 0x000f620008000800 */
[----:B0-----:R-:W-:-:S03]  /*0330*/  VIADD R0, R5, 0x1 ;  /* 0x0000000105007836 */ /* 0x001fc60000000000 */
[----:B--2---:R-:W-:Y:S01]  /*0340*/  STG.E desc[UR6][R2.64+0x4], R5 ;  /* 0x0000040502007986 */ /* 0x004fe2000c101906 */
[----:B-1----:R-:W-:-:S03]  /*0350*/  IADD3 R4, PT, PT, R13, 0x1, RZ ;  /* 0x000000010d047810 */ /* 0x002fc60007ffe0ff */
[----:B------:R0:W-:Y:S01]  /*0360*/  STS [UR4+0x4], R0 ;  /* 0x00000400ff007988 */ /* 0x0001e20008000804 */
[----:B---3--:R-:W-:-:S03]  /*0370*/  VIADD R6, R15, 0x1 ;  /* 0x000000010f067836 */ /* 0x008fc60000000000 */
[----:B------:R1:W-:Y:S01]  /*0380*/  STS [UR4+0x8], R4 ;  /* 0x00000804ff007988 */ /* 0x0003e20008000804 */
[----:B----4-:R-:W-:-:S03]  /*0390*/  IADD3 R8, PT, PT, R7, 0x1, RZ ;  /* 0x0000000107087810 */ /* 0x010fc60007ffe0ff */
[----:B------:R2:W-:Y:S01]  /*03a0*/  STS [UR4+0xc], R6 ;  /* 0x00000c06ff007988 */ /* 0x0005e20008000804 */
[----:B-----5:R-:W-:-:S03]  /*03b0*/  VIADD R9, R17, 0x1 ;  /* 0x0000000111097836 */ /* 0x020fc60000000000 */
[----:B------:R-:W-:Y:S01]  /*03c0*/  STG.E desc[UR6][R2.64+0x8], R13 ;  /* 0x0000080d02007986 */ /* 0x000fe2000c101906 */
[----:B0-----:R-:W-:-:S03]  /*03d0*/  IADD3 R0, PT, PT, R19, 0x1, RZ ;  /* 0x0000000113007810 */ /* 0x001fc60007ffe0ff */
[----:B------:R-:W-:Y:S01]  /*03e0*/  STG.E desc[UR6][R2.64+0xc], R15 ;  /* 0x00000c0f02007986 */ /* 0x000fe2000c101906 */
[----:B-1----:R-:W-:-:S03]  /*03f0*/  VIADD R4, R21, 0x1 ;  /* 0x0000000115047836 */ /* 0x002fc60000000000 */
[----:B------:R-:W-:Y:S01]  /*0400*/  STG.E desc[UR6][R2.64+0x10], R7 ;  /* 0x0000100702007986 */ /* 0x000fe2000c101906 */
[----:B------:R-:W-:-:S03]  /*0410*/  IADD3 R5, PT, PT, R11, 0x1, RZ ;  /* 0x000000010b057810 */ /* 0x000fc60007ffe0ff */
[----:B------:R-:W-:Y:S01]  /*0420*/  STS [UR4+0x10], R8 ;  /* 0x00001008ff007988 */ /* 0x000fe20008000804 */
[----:B--2---:R-:W-:-:S03]  /*0430*/  IADD3 R6, PT, PT, R23, 0x1, RZ ;  /* 0x0000000117067810 */ /* 0x004fc60007ffe0ff */
[----:B------:R-:W-:Y:S04]  /*0440*/  STG.E desc[UR6][R2.64+0x14], R17 ;  /* 0x0000141102007986 */ /* 0x000fe8000c101906 */
[----:B------:R-:W-:Y:S04]  /*0450*/  STS [UR4+0x14], R9 ;  /* 0x00001409ff007988 */ /* 0x000fe80008000804 */
[----:B------:R-:W-:Y:S04]  /*0460*/  STG.E desc[UR6][R2.64+0x18], R19 ;  /* 0x0000181302007986 */ /* 0x000fe8000c101906 */
[----:B------:R-:W-:Y:S04]  /*0470*/  STS [UR4+0x18], R0 ;  /* 0x00001800ff007988 */ /* 0x000fe80008000804 */
[----:B------:R-:W-:Y:S04]  /*0480*/  STG.E desc[UR6][R2.64+0x1c], R21 ;  /* 0x00001c1502007986 */ /* 0x000fe8000c101906 */
[----:B------:R-:W-:Y:S04]  /*0490*/  STS [UR4+0x1c], R4 ;  /* 0x00001c04ff007988 */ /* 0x000fe80008000804 */
[----:B------:R-:W-:Y:S04]  /*04a0*/  STG.E desc[UR6][R2.64+0x20], R11 ;  /* 0x0000200b02007986 */ /* 0x000fe8000c101906 */
[----:B------:R-:W-:Y:S04]  /*04b0*/  STS [UR4+0x20], R5 ;  /* 0x00002005ff007988 */ /* 0x000fe80008000804 */
[----:B------:R-:W-:Y:S04]  /*04c0*/  STG.E desc[UR6][R2.64+0x24], R23 ;  /* 0x0000241702007986 */ /* 0x000fe8000c101906 */
[----:B------:R-:W-:Y:S01]  /*04d0*/  STS [UR4+0x24], R6 ;  /* 0x00002406ff007988 */ /* 0x000fe20008000804 */
[----:B------:R-:W-:Y:S05]  /*04e0*/  EXIT ;  /* 0x000000000000794d */ /* 0x000fea0003800000 */
.L_x_2:
[----:B------:R-:W-:-:S00]  /*04f0*/  BRA `(.L_x_2) ;  /* 0xfffffffc00fc7947 */ /* 0x000fc0000383ffff */
[----:B------:R-:W-:-:S00]  /*0500*/  NOP ;  /* 0x0000000000007918 */ /* 0x000fc00000000000 */
[----:B------:R-:W-:-:S00]  /*0510*/  NOP ;  /* 0x0000000000007918 */ /* 0x000fc00000000000 */
[----:B------:R-:W-:-:S00]  /*0520*/  NOP ;  /* 0x0000000000007918 */ /* 0x000fc00000000000 */
[----:B------:R-:W-:-:S00]  /*0530*/  NOP ;  /* 0x0000000000007918 */ /* 0x000fc00000000000 */
[----:B------:R-:W-:-:S00]  /*0540*/  NOP ;  /* 0x0000000000007918 */ /* 0x000fc00000000000 */
[----:B------:R-:W-:-:S00]  /*0550*/  NOP ;  /* 0x0000000000007918 */ /* 0x000fc00000000000 */
[----:B------:R-:W-:-:S00]  /*0560*/  NOP ;  /* 0x0000000000007918 */ /* 0x000fc00000000000 */
[----:B------:R-:W-:-:S00]  /*0570*/  NOP ;  /* 0x0000000000007918 */ /* 0x000fc00000000000 */
.L_x_3:


//--------------------- .nv.shared._Z9radixSortPjiPi --------------------------
	.section	.nv.shared._Z9radixSortPjiPi,"aw",@nobits
	.sectionflags	@""
	.align	4
.nv.shared._Z9radixSortPjiPi:
	.zero		1064


//--------------------- .nv.shared.reserved.0     --------------------------
	.section	.nv.shared.reserved.0,"aw",@nobits
	.weak		__nv_reservedSMEM_offset_0_alias
	.size		__nv_reservedSMEM_offset_0_alias, 0, 64
	.other		__nv_reservedSMEM_offset_0_alias,@"STO_CUDA_RESERVED_SHARED STV_DEFAULT"
__nv_reservedSMEM_offset_0_alias:
	.zero		0
	.zero		64


//--------------------- .nv.constant0._Z9radixSortPjiPi --------------------------
	.section	.nv.constant0._Z9radixSortPjiPi,"a",@progbits
	.sectionflags	@""
	.align	4
.nv.constant0._Z9radixSortPjiPi:
	.zero		920


//--------------------- SYMBOLS --------------------------

	.type		.nv.reservedSmem.offset0,@object
	.size		.nv.reservedSmem.offset0,0x4
	.type		.nv.reservedSmem.cap,@object
	.size		.nv.reservedSmem.cap,0x4
